//
// Generated by NVIDIA NVVM Compiler
//
// Compiler Build ID: CL-36424714
// Cuda compilation tools, release 13.0, V13.0.88
// Based on NVVM 20.0.0
//

.version 9.0
.target sm_100
.address_size 64

	// .globl	pointerShiftKernel

.visible .entry pointerShiftKernel(
	.param .u64 .ptr .align 1 pointerShiftKernel_param_0,
	.param .u32 pointerShiftKernel_param_1,
	.param .u64 .ptr .align 1 pointerShiftKernel_param_2,
	.param .u32 pointerShiftKernel_param_3,
	.param .u32 pointerShiftKernel_param_4,
	.param .u32 pointerShiftKernel_param_5
)
{
	.reg .pred 	%p<2>;
	.reg .b32 	%r<11>;
	.reg .b64 	%rd<12>;

	ld.param.u64 	%rd1, [pointerShiftKernel_param_0];
	ld.param.u32 	%r2, [pointerShiftKernel_param_1];
	ld.param.u64 	%rd2, [pointerShiftKernel_param_2];
	ld.param.u32 	%r3, [pointerShiftKernel_param_3];
	ld.param.u32 	%r5, [pointerShiftKernel_param_4];
	ld.param.u32 	%r4, [pointerShiftKernel_param_5];
	mov.u32 	%r6, %ctaid.x;
	mov.u32 	%r7, %ntid.x;
	mov.u32 	%r8, %tid.x;
	mad.lo.s32 	%r1, %r6, %r7, %r8;
	setp.ge.s32 	%p1, %r1, %r5;
	@%p1 bra 	$L__BB0_2;
	cvta.to.global.u64 	%rd3, %rd1;
	cvta.to.global.u64 	%rd4, %rd2;
	mul.lo.s32 	%r9, %r2, %r1;
	mul.wide.s32 	%rd5, %r9, 8;
	add.s64 	%rd6, %rd3, %rd5;
	ld.global.u64 	%rd7, [%rd6];
	mul.wide.s32 	%rd8, %r4, 8;
	add.s64 	%rd9, %rd7, %rd8;
	mul.lo.s32 	%r10, %r3, %r1;
	mul.wide.s32 	%rd10, %r10, 8;
	add.s64 	%rd11, %rd4, %rd10;
	st.global.u64 	[%rd11], %rd9;
$L__BB0_2:
	ret;

}


// ===== COMPILED SASS (sm_100) =====

	.target	sm_100

	.elftype	@"ET_EXEC"


//--------------------- .note.nv.tkinfo           --------------------------
	.section	.note.nv.tkinfo,"",@"SHT_NOTE"
	.sectionflags	@"SHF_NOTE_NV_TKINFO"
	.tkinfo
        /*0018*/ 	.word	0x00000002
        /*0030*/ 	.string	""
        /*0030*/ 	.string	"ptxas"
        /*0030*/ 	.string	"Cuda compilation tools, release 13.0, V13.0.88"
        /*0030*/ 	.string	"Build cuda_13.0.r13.0/compiler.36424714_0"
        /*0030*/ 	.string	"-arch sm_100 -m 64 "



//--------------------- .note.nv.cuinfo           --------------------------
	.section	.note.nv.cuinfo,"",@"SHT_NOTE"
	.sectionflags	@"SHF_NOTE_NV_CUINFO"
        /*0018*/ 	.short	0x0002
        /*001a*/ 	.short	0x0064
        /*001c*/ 	.short	0x0082
	.zero		2


//--------------------- .nv.info                  --------------------------
	.section	.nv.info,"",@"SHT_CUDA_INFO"
	.align	4


	//----- nvinfo : EIATTR_REGCOUNT
	.align		4
        /*0000*/ 	.byte	0x04, 0x2f
        /*0002*/ 	.short	(.L_1 - .L_0)
	.align		4
.L_0:
        /*0004*/ 	.word	index@(pointerShiftKernel)
        /*0008*/ 	.word	0x0000000c


	//----- nvinfo : EIATTR_FRAME_SIZE
	.align		4
.L_1:
        /*000c*/ 	.byte	0x04, 0x11
        /*000e*/ 	.short	(.L_3 - .L_2)
	.align		4
.L_2:
        /*0010*/ 	.word	index@(pointerShiftKernel)
        /*0014*/ 	.word	0x00000000


	//----- nvinfo : EIATTR_MIN_STACK_SIZE
	.align		4
.L_3:
        /*0018*/ 	.byte	0x04, 0x12
        /*001a*/ 	.short	(.L_5 - .L_4)
	.align		4
.L_4:
        /*001c*/ 	.word	index@(pointerShiftKernel)
        /*0020*/ 	.word	0x00000000
.L_5:


//--------------------- .nv.compat                --------------------------
	.section	.nv.compat,"",@"SHT_CUDA_COMPAT_INFO"
	.align	4
        /*0000*/ 	.byte	0x02, 0x09, 0x00, 0x00, 0x02, 0x02, 0x01, 0x00, 0x02, 0x05, 0x05, 0x00, 0x03, 0x07, 0x01, 0x01
        /*0010*/ 	.byte	0x02, 0x03, 0x00, 0x00, 0x02, 0x06, 0x01, 0x00, 0x04, 0x0b, 0x08, 0x00, 0x09, 0x00, 0x00, 0x00
        /*0020*/ 	.byte	0x00, 0x00, 0x00, 0x00


//--------------------- .nv.info.pointerShiftKernel --------------------------
	.section	.nv.info.pointerShiftKernel,"",@"SHT_CUDA_INFO"
	.sectionflags	@""
	.align	4


	//----- nvinfo : EIATTR_CUDA_API_VERSION
	.align		4
        /*0000*/ 	.byte	0x04, 0x37
        /*0002*/ 	.short	(.L_7 - .L_6)
.L_6:
        /*0004*/ 	.word	0x00000082


	//----- nvinfo : EIATTR_KPARAM_INFO
	.align		4
.L_7:
        /*0008*/ 	.byte	0x04, 0x17
        /*000a*/ 	.short	(.L_9 - .L_8)
.L_8:
        /*000c*/ 	.word	0x00000000
        /*0010*/ 	.short	0x0005
        /*0012*/ 	.short	0x0020
        /*0014*/ 	.byte	0x00, 0xf0, 0x11, 0x00


	//----- nvinfo : EIATTR_KPARAM_INFO
	.align		4
.L_9:
        /*0018*/ 	.byte	0x04, 0x17
        /*001a*/ 	.short	(.L_11 - .L_10)
.L_10:
        /*001c*/ 	.word	0x00000000
        /*0020*/ 	.short	0x0004
        /*0022*/ 	.short	0x001c
        /*0024*/ 	.byte	0x00, 0xf0, 0x11, 0x00


	//----- nvinfo : EIATTR_KPARAM_INFO
	.align		4
.L_11:
        /*0028*/ 	.byte	0x04, 0x17
        /*002a*/ 	.short	(.L_13 - .L_12)
.L_12:
        /*002c*/ 	.word	0x00000000
        /*0030*/ 	.short	0x0003
        /*0032*/ 	.short	0x0018
        /*0034*/ 	.byte	0x00, 0xf0, 0x11, 0x00


	//----- nvinfo : EIATTR_KPARAM_INFO
	.align		4
.L_13:
        /*0038*/ 	.byte	0x04, 0x17
        /*003a*/ 	.short	(.L_15 - .L_14)
.L_14:
        /*003c*/ 	.word	0x00000000
        /*0040*/ 	.short	0x0002
        /*0042*/ 	.short	0x0010
        /*0044*/ 	.byte	0x00, 0xf5, 0x21, 0x00


	//----- nvinfo : EIATTR_KPARAM_INFO
	.align		4
.L_15:
        /*0048*/ 	.byte	0x04, 0x17
        /*004a*/ 	.short	(.L_17 - .L_16)
.L_16:
        /*004c*/ 	.word	0x00000000
        /*0050*/ 	.short	0x0001
        /*0052*/ 	.short	0x0008
        /*0054*/ 	.byte	0x00, 0xf0, 0x11, 0x00


	//----- nvinfo : EIATTR_KPARAM_INFO
	.align		4
.L_17:
        /*0058*/ 	.byte	0x04, 0x17
        /*005a*/ 	.short	(.L_19 - .L_18)
.L_18:
        /*005c*/ 	.word	0x00000000
        /*0060*/ 	.short	0x0000
        /*0062*/ 	.short	0x0000
        /*0064*/ 	.byte	0x00, 0xf5, 0x21, 0x00


	//----- nvinfo : EIATTR_SPARSE_MMA_MASK
	.align		4
.L_19:
        /*0068*/ 	.byte	0x03, 0x50
        /*006a*/ 	.short	0x0000


	//----- nvinfo : EIATTR_MAXREG_COUNT
	.align		4
        /*006c*/ 	.byte	0x03, 0x1b
        /*006e*/ 	.short	0x00ff


	//----- nvinfo : EIATTR_MERCURY_ISA_VERSION
	.align		4
        /*0070*/ 	.byte	0x03, 0x5f
        /*0072*/ 	.short	0x0101


	//----- nvinfo : EIATTR_VRC_CTA_INIT_COUNT
	.align		4
        /*0074*/ 	.byte	0x02, 0x4a
	.zero		1
	.zero		1


	//----- nvinfo : EIATTR_EXIT_INSTR_OFFSETS
	.align		4
        /*0078*/ 	.byte	0x04, 0x1c
        /*007a*/ 	.short	(.L_21 - .L_20)


	//   ....[0]....
.L_20:
        /*007c*/ 	.word	0x00000070


	//   ....[1]....
        /*0080*/ 	.word	0x00000150


	//----- nvinfo : EIATTR_CBANK_PARAM_SIZE
	.align		4
.L_21:
        /*0084*/ 	.byte	0x03, 0x19
        /*0086*/ 	.short	0x0024


	//----- nvinfo : EIATTR_PARAM_CBANK
	.align		4
        /*0088*/ 	.byte	0x04, 0x0a
        /*008a*/ 	.short	(.L_23 - .L_22)
	.align		4
.L_22:
        /*008c*/ 	.word	index@(.nv.constant0.pointerShiftKernel)
        /*0090*/ 	.short	0x0380
        /*0092*/ 	.short	0x0024


	//----- nvinfo : EIATTR_SW_WAR
	.align		4
.L_23:
        /*0094*/ 	.byte	0x04, 0x36
        /*0096*/ 	.short	(.L_25 - .L_24)
.L_24:
        /*0098*/ 	.word	0x00000008
.L_25:


//--------------------- .nv.callgraph             --------------------------
	.section	.nv.callgraph,"",@"SHT_CUDA_CALLGRAPH"
	.align	4
	.sectionentsize	8
	.align		4
        /*0000*/ 	.word	0x00000000
	.align		4
        /*0004*/ 	.word	0xffffffff
	.align		4
        /*0008*/ 	.word	0x00000000
	.align		4
        /*000c*/ 	.word	0xfffffffe
	.align		4
        /*0010*/ 	.word	0x00000000
	.align		4
        /*0014*/ 	.word	0xfffffffd
	.align		4
        /*0018*/ 	.word	0x00000000
	.align		4
        /*001c*/ 	.word	0xfffffffc


//--------------------- .text.pointerShiftKernel  --------------------------
	.section	.text.pointerShiftKernel,"ax",@progbits
	.align	128
        .global         pointerShiftKernel
        .type           pointerShiftKernel,@function
        .size           pointerShiftKernel,(.L_x_1 - pointerShiftKernel)
        .other          pointerShiftKernel,@"STO_CUDA_ENTRY STV_DEFAULT"
pointerShiftKernel:
.text.pointerShiftKernel:
[----:B------:R-:W-:Y:S01]  /*0000*/  LDC R1, c[0x0][0x37c] ;  /* 0x0000df00ff017b82 */ /* 0x000fe20000000800 */
[----:B------:R-:W0:Y:S07]  /*0010*/  S2R R3, SR_TID.X ;  /* 0x0000000000037919 */ /* 0x000e2e0000002100 */
[----:B------:R-:W0:Y:S01]  /*0020*/  S2UR UR4, SR_CTAID.X ;  /* 0x00000000000479c3 */ /* 0x000e220000002500 */
[----:B------:R-:W1:Y:S07]  /*0030*/  LDCU UR5, c[0x0][0x39c] ;  /* 0x00007380ff0577ac */ /* 0x000e6e0008000800 */
[----:B------:R-:W0:Y:S02]  /*0040*/  LDC R0, c[0x0][0x360] ;  /* 0x0000d800ff007b82 */ /* 0x000e240000000800 */
[----:B0-----:R-:W-:-:S05]  /*0050*/  IMAD R0, R0, UR4, R3 ;  /* 0x0000000400007c24 */ /* 0x001fca000f8e0203 */
[----:B-1----:R-:W-:-:S13]  /*0060*/  ISETP.GE.AND P0, PT, R0, UR5, PT ;  /* 0x0000000500007c0c */ /* 0x002fda000bf06270 */
[----:B------:R-:W-:Y:S05]  /*0070*/  @P0 EXIT ;  /* 0x000000000000094d */ /* 0x000fea0003800000 */
[----:B------:R-:W0:Y:S01]  /*0080*/  LDC.64 R2, c[0x0][0x380] ;  /* 0x0000e000ff027b82 */ /* 0x000e220000000a00 */
[----:B------:R-:W1:Y:S01]  /*0090*/  LDCU UR6, c[0x0][0x388] ;  /* 0x00007100ff0677ac */ /* 0x000e620008000800 */
[----:B------:R-:W2:Y:S06]  /*00a0*/  LDCU.64 UR4, c[0x0][0x358] ;  /* 0x00006b00ff0477ac */ /* 0x000eac0008000a00 */
[----:B------:R-:W3:Y:S08]  /*00b0*/  LDC.64 R6, c[0x0][0x390] ;  /* 0x0000e400ff067b82 */ /* 0x000ef00000000a00 */
[----:B------:R-:W4:Y:S01]  /*00c0*/  LDC R9, c[0x0][0x3a0] ;  /* 0x0000e800ff097b82 */ /* 0x000f220000000800 */
[----:B-1----:R-:W-:Y:S01]  /*00d0*/  IMAD R5, R0, UR6, RZ ;  /* 0x0000000600057c24 */ /* 0x002fe2000f8e02ff */
[----:B------:R-:W1:Y:S03]  /*00e0*/  LDCU UR6, c[0x0][0x398] ;  /* 0x00007300ff0677ac */ /* 0x000e660008000800 */
[----:B0-----:R-:W-:-:S06]  /*00f0*/  IMAD.WIDE R2, R5, 0x8, R2 ;  /* 0x0000000805027825 */ /* 0x001fcc00078e0202 */
[----:B--2---:R-:W4:Y:S01]  /*0100*/  LDG.E.64 R2, desc[UR4][R2.64] ;  /* 0x0000000402027981 */ /* 0x004f22000c1e1b00 */
[----:B-1----:R-:W-:-:S04]  /*0110*/  IMAD R5, R0, UR6, RZ ;  /* 0x0000000600057c24 */ /* 0x002fc8000f8e02ff */
[----:B---3--:R-:W-:-:S04]  /*0120*/  IMAD.WIDE R6, R5, 0x8, R6 ;  /* 0x0000000805067825 */ /* 0x008fc800078e0206 */
[----:B----4-:R-:W-:-:S05]  /*0130*/  IMAD.WIDE R4, R9, 0x8, R2 ;  /* 0x0000000809047825 */ /* 0x010fca00078e0202 */
[----:B------:R-:W-:Y:S01]  /*0140*/  STG.E.64 desc[UR4][R6.64], R4 ;  /* 0x0000000406007986 */ /* 0x000fe2000c101b04 */
[----:B------:R-:W-:Y:S05]  /*0150*/  EXIT ;  /* 0x000000000000794d */ /* 0x000fea0003800000 */
.L_x_0:
[----:B------:R-:W-:-:S00]  /*0160*/  BRA `(.L_x_0) ;  /* 0xfffffffc00fc7947 */ /* 0x000fc0000383ffff */
[----:B------:R-:W-:-:S00]  /*0170*/  NOP ;  /* 0x0000000000007918 */ /* 0x000fc00000000000 */
        /* <DEDUP_REMOVED lines=8> */
.L_x_1:


//--------------------- .nv.shared.reserved.0     --------------------------
	.section	.nv.shared.reserved.0,"aw",@nobits
	.weak		__nv_reservedSMEM_offset_0_alias
	.size		__nv_reservedSMEM_offset_0_alias, 0, 64
	.other		__nv_reservedSMEM_offset_0_alias,@"STO_CUDA_RESERVED_SHARED STV_DEFAULT"
__nv_reservedSMEM_offset_0_alias:
	.zero		0
	.zero		64


//--------------------- .nv.constant0.pointerShiftKernel --------------------------
	.section	.nv.constant0.pointerShiftKernel,"a",@progbits
	.sectionflags	@""
	.align	4
.nv.constant0.pointerShiftKernel:
	.zero		932


//--------------------- SYMBOLS --------------------------

	.type		.nv.reservedSmem.offset0,@object
	.size		.nv.reservedSmem.offset0,0x4
